//
// Generated by NVIDIA NVVM Compiler
//
// Compiler Build ID: CL-36424714
// Cuda compilation tools, release 13.0, V13.0.88
// Based on NVVM 20.0.0
//

.version 9.0
.target sm_100
.address_size 64

	// .globl	_Z7reduce6ILj256ELj128EEvPfS0_
// _ZZ7reduce6ILj256ELj128EEvPfS0_E5sdata has been demoted

.visible .entry _Z7reduce6ILj256ELj128EEvPfS0_(
	.param .u64 .ptr .align 1 _Z7reduce6ILj256ELj128EEvPfS0__param_0,
	.param .u64 .ptr .align 1 _Z7reduce6ILj256ELj128EEvPfS0__param_1
)
{
	.reg .pred 	%p<5>;
	.reg .b32 	%r<11>;
	.reg .b32 	%f<283>;
	.reg .b64 	%rd<13>;
	// demoted variable
	.shared .align 4 .b8 _ZZ7reduce6ILj256ELj128EEvPfS0_E5sdata[1024];
	ld.param.u64 	%rd2, [_Z7reduce6ILj256ELj128EEvPfS0__param_0];
	ld.param.u64 	%rd1, [_Z7reduce6ILj256ELj128EEvPfS0__param_1];
	cvta.to.global.u64 	%rd3, %rd2;
	mov.u32 	%r1, %tid.x;
	mov.u32 	%r3, %ctaid.x;
	shl.b32 	%r4, %r3, 15;
	or.b32  	%r5, %r1, %r4;
	shl.b32 	%r6, %r1, 2;
	mov.u32 	%r7, _ZZ7reduce6ILj256ELj128EEvPfS0_E5sdata;
	add.s32 	%r2, %r7, %r6;
	mul.wide.u32 	%rd4, %r5, 4;
	add.s64 	%rd5, %rd3, %rd4;
	ld.global.f32 	%f1, [%rd5];
	add.f32 	%f2, %f1, 0f00000000;
	ld.global.f32 	%f3, [%rd5+1024];
	add.f32 	%f4, %f3, %f2;
	ld.global.f32 	%f5, [%rd5+2048];
	add.f32 	%f6, %f5, %f4;
	ld.global.f32 	%f7, [%rd5+3072];
	add.f32 	%f8, %f7, %f6;
	ld.global.f32 	%f9, [%rd5+4096];
	add.f32 	%f10, %f9, %f8;
	ld.global.f32 	%f11, [%rd5+5120];
	add.f32 	%f12, %f11, %f10;
	ld.global.f32 	%f13, [%rd5+6144];
	add.f32 	%f14, %f13, %f12;
	ld.global.f32 	%f15, [%rd5+7168];
	add.f32 	%f16, %f15, %f14;
	ld.global.f32 	%f17, [%rd5+8192];
	add.f32 	%f18, %f17, %f16;
	ld.global.f32 	%f19, [%rd5+9216];
	add.f32 	%f20, %f19, %f18;
	ld.global.f32 	%f21, [%rd5+10240];
	add.f32 	%f22, %f21, %f20;
	ld.global.f32 	%f23, [%rd5+11264];
	add.f32 	%f24, %f23, %f22;
	ld.global.f32 	%f25, [%rd5+12288];
	add.f32 	%f26, %f25, %f24;
	ld.global.f32 	%f27, [%rd5+13312];
	add.f32 	%f28, %f27, %f26;
	ld.global.f32 	%f29, [%rd5+14336];
	add.f32 	%f30, %f29, %f28;
	ld.global.f32 	%f31, [%rd5+15360];
	add.f32 	%f32, %f31, %f30;
	ld.global.f32 	%f33, [%rd5+16384];
	add.f32 	%f34, %f33, %f32;
	ld.global.f32 	%f35, [%rd5+17408];
	add.f32 	%f36, %f35, %f34;
	ld.global.f32 	%f37, [%rd5+18432];
	add.f32 	%f38, %f37, %f36;
	ld.global.f32 	%f39, [%rd5+19456];
	add.f32 	%f40, %f39, %f38;
	ld.global.f32 	%f41, [%rd5+20480];
	add.f32 	%f42, %f41, %f40;
	ld.global.f32 	%f43, [%rd5+21504];
	add.f32 	%f44, %f43, %f42;
	ld.global.f32 	%f45, [%rd5+22528];
	add.f32 	%f46, %f45, %f44;
	ld.global.f32 	%f47, [%rd5+23552];
	add.f32 	%f48, %f47, %f46;
	ld.global.f32 	%f49, [%rd5+24576];
	add.f32 	%f50, %f49, %f48;
	ld.global.f32 	%f51, [%rd5+25600];
	add.f32 	%f52, %f51, %f50;
	ld.global.f32 	%f53, [%rd5+26624];
	add.f32 	%f54, %f53, %f52;
	ld.global.f32 	%f55, [%rd5+27648];
	add.f32 	%f56, %f55, %f54;
	ld.global.f32 	%f57, [%rd5+28672];
	add.f32 	%f58, %f57, %f56;
	ld.global.f32 	%f59, [%rd5+29696];
	add.f32 	%f60, %f59, %f58;
	ld.global.f32 	%f61, [%rd5+30720];
	add.f32 	%f62, %f61, %f60;
	ld.global.f32 	%f63, [%rd5+31744];
	add.f32 	%f64, %f63, %f62;
	ld.global.f32 	%f65, [%rd5+32768];
	add.f32 	%f66, %f65, %f64;
	ld.global.f32 	%f67, [%rd5+33792];
	add.f32 	%f68, %f67, %f66;
	ld.global.f32 	%f69, [%rd5+34816];
	add.f32 	%f70, %f69, %f68;
	ld.global.f32 	%f71, [%rd5+35840];
	add.f32 	%f72, %f71, %f70;
	ld.global.f32 	%f73, [%rd5+36864];
	add.f32 	%f74, %f73, %f72;
	ld.global.f32 	%f75, [%rd5+37888];
	add.f32 	%f76, %f75, %f74;
	ld.global.f32 	%f77, [%rd5+38912];
	add.f32 	%f78, %f77, %f76;
	ld.global.f32 	%f79, [%rd5+39936];
	add.f32 	%f80, %f79, %f78;
	ld.global.f32 	%f81, [%rd5+40960];
	add.f32 	%f82, %f81, %f80;
	ld.global.f32 	%f83, [%rd5+41984];
	add.f32 	%f84, %f83, %f82;
	ld.global.f32 	%f85, [%rd5+43008];
	add.f32 	%f86, %f85, %f84;
	ld.global.f32 	%f87, [%rd5+44032];
	add.f32 	%f88, %f87, %f86;
	ld.global.f32 	%f89, [%rd5+45056];
	add.f32 	%f90, %f89, %f88;
	ld.global.f32 	%f91, [%rd5+46080];
	add.f32 	%f92, %f91, %f90;
	ld.global.f32 	%f93, [%rd5+47104];
	add.f32 	%f94, %f93, %f92;
	ld.global.f32 	%f95, [%rd5+48128];
	add.f32 	%f96, %f95, %f94;
	ld.global.f32 	%f97, [%rd5+49152];
	add.f32 	%f98, %f97, %f96;
	ld.global.f32 	%f99, [%rd5+50176];
	add.f32 	%f100, %f99, %f98;
	ld.global.f32 	%f101, [%rd5+51200];
	add.f32 	%f102, %f101, %f100;
	ld.global.f32 	%f103, [%rd5+52224];
	add.f32 	%f104, %f103, %f102;
	ld.global.f32 	%f105, [%rd5+53248];
	add.f32 	%f106, %f105, %f104;
	ld.global.f32 	%f107, [%rd5+54272];
	add.f32 	%f108, %f107, %f106;
	ld.global.f32 	%f109, [%rd5+55296];
	add.f32 	%f110, %f109, %f108;
	ld.global.f32 	%f111, [%rd5+56320];
	add.f32 	%f112, %f111, %f110;
	ld.global.f32 	%f113, [%rd5+57344];
	add.f32 	%f114, %f113, %f112;
	ld.global.f32 	%f115, [%rd5+58368];
	add.f32 	%f116, %f115, %f114;
	ld.global.f32 	%f117, [%rd5+59392];
	add.f32 	%f118, %f117, %f116;
	ld.global.f32 	%f119, [%rd5+60416];
	add.f32 	%f120, %f119, %f118;
	ld.global.f32 	%f121, [%rd5+61440];
	add.f32 	%f122, %f121, %f120;
	ld.global.f32 	%f123, [%rd5+62464];
	add.f32 	%f124, %f123, %f122;
	ld.global.f32 	%f125, [%rd5+63488];
	add.f32 	%f126, %f125, %f124;
	ld.global.f32 	%f127, [%rd5+64512];
	add.f32 	%f128, %f127, %f126;
	ld.global.f32 	%f129, [%rd5+65536];
	add.f32 	%f130, %f129, %f128;
	ld.global.f32 	%f131, [%rd5+66560];
	add.f32 	%f132, %f131, %f130;
	ld.global.f32 	%f133, [%rd5+67584];
	add.f32 	%f134, %f133, %f132;
	ld.global.f32 	%f135, [%rd5+68608];
	add.f32 	%f136, %f135, %f134;
	ld.global.f32 	%f137, [%rd5+69632];
	add.f32 	%f138, %f137, %f136;
	ld.global.f32 	%f139, [%rd5+70656];
	add.f32 	%f140, %f139, %f138;
	ld.global.f32 	%f141, [%rd5+71680];
	add.f32 	%f142, %f141, %f140;
	ld.global.f32 	%f143, [%rd5+72704];
	add.f32 	%f144, %f143, %f142;
	ld.global.f32 	%f145, [%rd5+73728];
	add.f32 	%f146, %f145, %f144;
	ld.global.f32 	%f147, [%rd5+74752];
	add.f32 	%f148, %f147, %f146;
	ld.global.f32 	%f149, [%rd5+75776];
	add.f32 	%f150, %f149, %f148;
	ld.global.f32 	%f151, [%rd5+76800];
	add.f32 	%f152, %f151, %f150;
	ld.global.f32 	%f153, [%rd5+77824];
	add.f32 	%f154, %f153, %f152;
	ld.global.f32 	%f155, [%rd5+78848];
	add.f32 	%f156, %f155, %f154;
	ld.global.f32 	%f157, [%rd5+79872];
	add.f32 	%f158, %f157, %f156;
	ld.global.f32 	%f159, [%rd5+80896];
	add.f32 	%f160, %f159, %f158;
	ld.global.f32 	%f161, [%rd5+81920];
	add.f32 	%f162, %f161, %f160;
	ld.global.f32 	%f163, [%rd5+82944];
	add.f32 	%f164, %f163, %f162;
	ld.global.f32 	%f165, [%rd5+83968];
	add.f32 	%f166, %f165, %f164;
	ld.global.f32 	%f167, [%rd5+84992];
	add.f32 	%f168, %f167, %f166;
	ld.global.f32 	%f169, [%rd5+86016];
	add.f32 	%f170, %f169, %f168;
	ld.global.f32 	%f171, [%rd5+87040];
	add.f32 	%f172, %f171, %f170;
	ld.global.f32 	%f173, [%rd5+88064];
	add.f32 	%f174, %f173, %f172;
	ld.global.f32 	%f175, [%rd5+89088];
	add.f32 	%f176, %f175, %f174;
	ld.global.f32 	%f177, [%rd5+90112];
	add.f32 	%f178, %f177, %f176;
	ld.global.f32 	%f179, [%rd5+91136];
	add.f32 	%f180, %f179, %f178;
	ld.global.f32 	%f181, [%rd5+92160];
	add.f32 	%f182, %f181, %f180;
	ld.global.f32 	%f183, [%rd5+93184];
	add.f32 	%f184, %f183, %f182;
	ld.global.f32 	%f185, [%rd5+94208];
	add.f32 	%f186, %f185, %f184;
	ld.global.f32 	%f187, [%rd5+95232];
	add.f32 	%f188, %f187, %f186;
	ld.global.f32 	%f189, [%rd5+96256];
	add.f32 	%f190, %f189, %f188;
	ld.global.f32 	%f191, [%rd5+97280];
	add.f32 	%f192, %f191, %f190;
	ld.global.f32 	%f193, [%rd5+98304];
	add.f32 	%f194, %f193, %f192;
	ld.global.f32 	%f195, [%rd5+99328];
	add.f32 	%f196, %f195, %f194;
	ld.global.f32 	%f197, [%rd5+100352];
	add.f32 	%f198, %f197, %f196;
	ld.global.f32 	%f199, [%rd5+101376];
	add.f32 	%f200, %f199, %f198;
	ld.global.f32 	%f201, [%rd5+102400];
	add.f32 	%f202, %f201, %f200;
	ld.global.f32 	%f203, [%rd5+103424];
	add.f32 	%f204, %f203, %f202;
	ld.global.f32 	%f205, [%rd5+104448];
	add.f32 	%f206, %f205, %f204;
	ld.global.f32 	%f207, [%rd5+105472];
	add.f32 	%f208, %f207, %f206;
	ld.global.f32 	%f209, [%rd5+106496];
	add.f32 	%f210, %f209, %f208;
	ld.global.f32 	%f211, [%rd5+107520];
	add.f32 	%f212, %f211, %f210;
	ld.global.f32 	%f213, [%rd5+108544];
	add.f32 	%f214, %f213, %f212;
	ld.global.f32 	%f215, [%rd5+109568];
	add.f32 	%f216, %f215, %f214;
	ld.global.f32 	%f217, [%rd5+110592];
	add.f32 	%f218, %f217, %f216;
	ld.global.f32 	%f219, [%rd5+111616];
	add.f32 	%f220, %f219, %f218;
	ld.global.f32 	%f221, [%rd5+112640];
	add.f32 	%f222, %f221, %f220;
	ld.global.f32 	%f223, [%rd5+113664];
	add.f32 	%f224, %f223, %f222;
	ld.global.f32 	%f225, [%rd5+114688];
	add.f32 	%f226, %f225, %f224;
	ld.global.f32 	%f227, [%rd5+115712];
	add.f32 	%f228, %f227, %f226;
	ld.global.f32 	%f229, [%rd5+116736];
	add.f32 	%f230, %f229, %f228;
	ld.global.f32 	%f231, [%rd5+117760];
	add.f32 	%f232, %f231, %f230;
	ld.global.f32 	%f233, [%rd5+118784];
	add.f32 	%f234, %f233, %f232;
	ld.global.f32 	%f235, [%rd5+119808];
	add.f32 	%f236, %f235, %f234;
	ld.global.f32 	%f237, [%rd5+120832];
	add.f32 	%f238, %f237, %f236;
	ld.global.f32 	%f239, [%rd5+121856];
	add.f32 	%f240, %f239, %f238;
	ld.global.f32 	%f241, [%rd5+122880];
	add.f32 	%f242, %f241, %f240;
	ld.global.f32 	%f243, [%rd5+123904];
	add.f32 	%f244, %f243, %f242;
	ld.global.f32 	%f245, [%rd5+124928];
	add.f32 	%f246, %f245, %f244;
	ld.global.f32 	%f247, [%rd5+125952];
	add.f32 	%f248, %f247, %f246;
	ld.global.f32 	%f249, [%rd5+126976];
	add.f32 	%f250, %f249, %f248;
	add.s32 	%r8, %r5, 32000;
	mul.wide.u32 	%rd6, %r8, 4;
	add.s64 	%rd7, %rd3, %rd6;
	ld.global.f32 	%f251, [%rd7];
	add.f32 	%f252, %f251, %f250;
	add.s32 	%r9, %r5, 32256;
	mul.wide.u32 	%rd8, %r9, 4;
	add.s64 	%rd9, %rd3, %rd8;
	ld.global.f32 	%f253, [%rd9];
	add.f32 	%f254, %f253, %f252;
	add.s32 	%r10, %r5, 32512;
	mul.wide.u32 	%rd10, %r10, 4;
	add.s64 	%rd11, %rd3, %rd10;
	ld.global.f32 	%f255, [%rd11];
	add.f32 	%f256, %f255, %f254;
	st.shared.f32 	[%r2], %f256;
	bar.sync 	0;
	setp.gt.u32 	%p1, %r1, 127;
	@%p1 bra 	$L__BB0_2;
	ld.shared.f32 	%f257, [%r2+512];
	ld.shared.f32 	%f258, [%r2];
	add.f32 	%f259, %f257, %f258;
	st.shared.f32 	[%r2], %f259;
$L__BB0_2:
	bar.sync 	0;
	setp.gt.u32 	%p2, %r1, 63;
	@%p2 bra 	$L__BB0_4;
	ld.shared.f32 	%f260, [%r2+256];
	ld.shared.f32 	%f261, [%r2];
	add.f32 	%f262, %f260, %f261;
	st.shared.f32 	[%r2], %f262;
$L__BB0_4:
	bar.sync 	0;
	setp.gt.u32 	%p3, %r1, 31;
	@%p3 bra 	$L__BB0_7;
	ld.volatile.shared.f32 	%f263, [%r2+128];
	ld.volatile.shared.f32 	%f264, [%r2];
	add.f32 	%f265, %f263, %f264;
	st.volatile.shared.f32 	[%r2], %f265;
	ld.volatile.shared.f32 	%f266, [%r2+64];
	ld.volatile.shared.f32 	%f267, [%r2];
	add.f32 	%f268, %f266, %f267;
	st.volatile.shared.f32 	[%r2], %f268;
	ld.volatile.shared.f32 	%f269, [%r2+32];
	ld.volatile.shared.f32 	%f270, [%r2];
	add.f32 	%f271, %f269, %f270;
	st.volatile.shared.f32 	[%r2], %f271;
	ld.volatile.shared.f32 	%f272, [%r2+16];
	ld.volatile.shared.f32 	%f273, [%r2];
	add.f32 	%f274, %f272, %f273;
	st.volatile.shared.f32 	[%r2], %f274;
	ld.volatile.shared.f32 	%f275, [%r2+8];
	ld.volatile.shared.f32 	%f276, [%r2];
	add.f32 	%f277, %f275, %f276;
	st.volatile.shared.f32 	[%r2], %f277;
	ld.volatile.shared.f32 	%f278, [%r2+4];
	ld.volatile.shared.f32 	%f279, [%r2];
	add.f32 	%f280, %f278, %f279;
	st.volatile.shared.f32 	[%r2], %f280;
	setp.ne.s32 	%p4, %r1, 0;
	@%p4 bra 	$L__BB0_7;
	ld.shared.f32 	%f281, [_ZZ7reduce6ILj256ELj128EEvPfS0_E5sdata];
	cvta.to.global.u64 	%rd12, %rd1;
	atom.global.add.f32 	%f282, [%rd12], %f281;
$L__BB0_7:
	ret;

}


// ===== COMPILED SASS (sm_100) =====

	.target	sm_100

	.elftype	@"ET_EXEC"


//--------------------- .note.nv.tkinfo           --------------------------
	.section	.note.nv.tkinfo,"",@"SHT_NOTE"
	.sectionflags	@"SHF_NOTE_NV_TKINFO"
	.tkinfo
        /*0018*/ 	.word	0x00000002
        /*0030*/ 	.string	""
        /*0030*/ 	.string	"ptxas"
        /*0030*/ 	.string	"Cuda compilation tools, release 13.0, V13.0.88"
        /*0030*/ 	.string	"Build cuda_13.0.r13.0/compiler.36424714_0"
        /*0030*/ 	.string	"-arch sm_100 -m 64 "



//--------------------- .note.nv.cuinfo           --------------------------
	.section	.note.nv.cuinfo,"",@"SHT_NOTE"
	.sectionflags	@"SHF_NOTE_NV_CUINFO"
        /*0018*/ 	.short	0x0002
        /*001a*/ 	.short	0x0064
        /*001c*/ 	.short	0x0082
	.zero		2


//--------------------- .nv.info                  --------------------------
	.section	.nv.info,"",@"SHT_CUDA_INFO"
	.align	4


	//----- nvinfo : EIATTR_REGCOUNT
	.align		4
        /*0000*/ 	.byte	0x04, 0x2f
        /*0002*/ 	.short	(.L_1 - .L_0)
	.align		4
.L_0:
        /*0004*/ 	.word	index@(_Z7reduce6ILj256ELj128EEvPfS0_)
        /*0008*/ 	.word	0x00000020


	//----- nvinfo : EIATTR_FRAME_SIZE
	.align		4
.L_1:
        /*000c*/ 	.byte	0x04, 0x11
        /*000e*/ 	.short	(.L_3 - .L_2)
	.align		4
.L_2:
        /*0010*/ 	.word	index@(_Z7reduce6ILj256ELj128EEvPfS0_)
        /*0014*/ 	.word	0x00000000


	//----- nvinfo : EIATTR_MIN_STACK_SIZE
	.align		4
.L_3:
        /*0018*/ 	.byte	0x04, 0x12
        /*001a*/ 	.short	(.L_5 - .L_4)
	.align		4
.L_4:
        /*001c*/ 	.word	index@(_Z7reduce6ILj256ELj128EEvPfS0_)
        /*0020*/ 	.word	0x00000000
.L_5:


//--------------------- .nv.compat                --------------------------
	.section	.nv.compat,"",@"SHT_CUDA_COMPAT_INFO"
	.align	4
        /*0000*/ 	.byte	0x02, 0x09, 0x00, 0x00, 0x02, 0x02, 0x01, 0x00, 0x02, 0x05, 0x05, 0x00, 0x03, 0x07, 0x01, 0x01
        /*0010*/ 	.byte	0x02, 0x03, 0x00, 0x00, 0x02, 0x06, 0x01, 0x00, 0x04, 0x0b, 0x08, 0x00, 0x09, 0x00, 0x00, 0x00
        /*0020*/ 	.byte	0x00, 0x00, 0x00, 0x00


//--------------------- .nv.info._Z7reduce6ILj256ELj128EEvPfS0_ --------------------------
	.section	.nv.info._Z7reduce6ILj256ELj128EEvPfS0_,"",@"SHT_CUDA_INFO"
	.sectionflags	@""
	.align	4


	//----- nvinfo : EIATTR_CUDA_API_VERSION
	.align		4
        /*0000*/ 	.byte	0x04, 0x37
        /*0002*/ 	.short	(.L_7 - .L_6)
.L_6:
        /*0004*/ 	.word	0x00000082


	//----- nvinfo : EIATTR_KPARAM_INFO
	.align		4
.L_7:
        /*0008*/ 	.byte	0x04, 0x17
        /*000a*/ 	.short	(.L_9 - .L_8)
.L_8:
        /*000c*/ 	.word	0x00000000
        /*0010*/ 	.short	0x0001
        /*0012*/ 	.short	0x0008
        /*0014*/ 	.byte	0x00, 0xf5, 0x21, 0x00


	//----- nvinfo : EIATTR_KPARAM_INFO
	.align		4
.L_9:
        /*0018*/ 	.byte	0x04, 0x17
        /*001a*/ 	.short	(.L_11 - .L_10)
.L_10:
        /*001c*/ 	.word	0x00000000
        /*0020*/ 	.short	0x0000
        /*0022*/ 	.short	0x0000
        /*0024*/ 	.byte	0x00, 0xf5, 0x21, 0x00


	//----- nvinfo : EIATTR_SPARSE_MMA_MASK
	.align		4
.L_11:
        /*0028*/ 	.byte	0x03, 0x50
        /*002a*/ 	.short	0x0000


	//----- nvinfo : EIATTR_MAXREG_COUNT
	.align		4
        /*002c*/ 	.byte	0x03, 0x1b
        /*002e*/ 	.short	0x00ff


	//----- nvinfo : EIATTR_NUM_BARRIERS
	.align		4
        /*0030*/ 	.byte	0x02, 0x4c
        /*0032*/ 	.byte	0x01
	.zero		1


	//----- nvinfo : EIATTR_MERCURY_ISA_VERSION
	.align		4
        /*0034*/ 	.byte	0x03, 0x5f
        /*0036*/ 	.short	0x0101


	//----- nvinfo : EIATTR_VRC_CTA_INIT_COUNT
	.align		4
        /*0038*/ 	.byte	0x02, 0x4a
	.zero		1
	.zero		1


	//----- nvinfo : EIATTR_EXIT_INSTR_OFFSETS
	.align		4
        /*003c*/ 	.byte	0x04, 0x1c
        /*003e*/ 	.short	(.L_13 - .L_12)


	//   ....[0]....
.L_12:
        /*0040*/ 	.word	0x00001210


	//   ....[1]....
        /*0044*/ 	.word	0x000013b0


	//   ....[2]....
        /*0048*/ 	.word	0x000013f0


	//----- nvinfo : EIATTR_CBANK_PARAM_SIZE
	.align		4
.L_13:
        /*004c*/ 	.byte	0x03, 0x19
        /*004e*/ 	.short	0x0010


	//----- nvinfo : EIATTR_PARAM_CBANK
	.align		4
        /*0050*/ 	.byte	0x04, 0x0a
        /*0052*/ 	.short	(.L_15 - .L_14)
	.align		4
.L_14:
        /*0054*/ 	.word	index@(.nv.constant0._Z7reduce6ILj256ELj128EEvPfS0_)
        /*0058*/ 	.short	0x0380
        /*005a*/ 	.short	0x0010


	//----- nvinfo : EIATTR_SW_WAR
	.align		4
.L_15:
        /*005c*/ 	.byte	0x04, 0x36
        /*005e*/ 	.short	(.L_17 - .L_16)
.L_16:
        /*0060*/ 	.word	0x00000008
.L_17:


//--------------------- .nv.callgraph             --------------------------
	.section	.nv.callgraph,"",@"SHT_CUDA_CALLGRAPH"
	.align	4
	.sectionentsize	8
	.align		4
        /*0000*/ 	.word	0x00000000
	.align		4
        /*0004*/ 	.word	0xffffffff
	.align		4
        /*0008*/ 	.word	0x00000000
	.align		4
        /*000c*/ 	.word	0xfffffffe
	.align		4
        /*0010*/ 	.word	0x00000000
	.align		4
        /*0014*/ 	.word	0xfffffffd
	.align		4
        /*0018*/ 	.word	0x00000000
	.align		4
        /*001c*/ 	.word	0xfffffffc


//--------------------- .text._Z7reduce6ILj256ELj128EEvPfS0_ --------------------------
	.section	.text._Z7reduce6ILj256ELj128EEvPfS0_,"ax",@progbits
	.align	128
        .global         _Z7reduce6ILj256ELj128EEvPfS0_
        .type           _Z7reduce6ILj256ELj128EEvPfS0_,@function
        .size           _Z7reduce6ILj256ELj128EEvPfS0_,(.L_x_1 - _Z7reduce6ILj256ELj128EEvPfS0_)
        .other          _Z7reduce6ILj256ELj128EEvPfS0_,@"STO_CUDA_ENTRY STV_DEFAULT"
_Z7reduce6ILj256ELj128EEvPfS0_:
.text._Z7reduce6ILj256ELj128EEvPfS0_:
[----:B------:R-:W-:Y:S01]  /*0000*/  LDC R1, c[0x0][0x37c] ;  /* 0x0000df00ff017b82 */ /* 0x000fe20000000800 */
[----:B------:R-:W0:Y:S07]  /*0010*/  S2R R27, SR_TID.X ;  /* 0x00000000001b7919 */ /* 0x000e2e0000002100 */
[----:B------:R-:W1:Y:S01]  /*0020*/  S2UR UR4, SR_CTAID.X ;  /* 0x00000000000479c3 */ /* 0x000e620000002500 */
[----:B------:R-:W2:Y:S07]  /*0030*/  LDCU.64 UR6, c[0x0][0x358] ;  /* 0x00006b00ff0677ac */ /* 0x000eae0008000a00 */
[----:B------:R-:W3:Y:S01]  /*0040*/  LDC.64 R2, c[0x0][0x380] ;  /* 0x0000e000ff027b82 */ /* 0x000ee20000000a00 */
[----:B-1----:R-:W-:-:S06]  /*0050*/  USHF.L.U32 UR4, UR4, 0xf, URZ ;  /* 0x0000000f04047899 */ /* 0x002fcc00080006ff */
[----:B0-----:R-:W-:-:S05]  /*0060*/  LOP3.LUT R5, R27, UR4, RZ, 0xfc, !PT ;  /* 0x000000041b057c12 */ /* 0x001fca000f8efcff */
[----:B---3--:R-:W-:-:S05]  /*0070*/  IMAD.WIDE.U32 R6, R5, 0x4, R2 ;  /* 0x0000000405067825 */ /* 0x008fca00078e0002 */
[----:B--2---:R-:W2:Y:S04]  /*0080*/  LDG.E R14, desc[UR6][R6.64] ;  /* 0x00000006060e7981 */ /* 0x004ea8000c1e1900 */
[----:B------:R-:W3:Y:S04]  /*0090*/  LDG.E R16, desc[UR6][R6.64+0x400] ;  /* 0x0004000606107981 */ /* 0x000ee8000c1e1900 */
[----:B------:R-:W4:Y:S04]  /*00a0*/  LDG.E R25, desc[UR6][R6.64+0x800] ;  /* 0x0008000606197981 */ /* 0x000f28000c1e1900 */
[----:B------:R-:W5:Y:S04]  /*00b0*/  LDG.E R17, desc[UR6][R6.64+0xc00] ;  /* 0x000c000606117981 */ /* 0x000f68000c1e1900 */
        /* <DEDUP_REMOVED lines=15> */
[----:B------:R-:W5:Y:S01]  /*01b0*/  LDG.E R28, desc[UR6][R6.64+0x1ec00] ;  /* 0x01ec0006061c7981 */ /* 0x000f62000c1e1900 */
[----:B--2---:R-:W-:-:S03]  /*01c0*/  FADD R15, RZ, R14 ;  /* 0x0000000eff0f7221 */ /* 0x004fc60000000000 */
[----:B------:R-:W2:Y:S01]  /*01d0*/  LDG.E R14, desc[UR6][R6.64+0x4c00] ;  /* 0x004c0006060e7981 */ /* 0x000ea2000c1e1900 */
[----:B---3--:R-:W-:-:S03]  /*01e0*/  FADD R16, R15, R16 ;  /* 0x000000100f107221 */ /* 0x008fc60000000000 */
[----:B------:R-:W3:Y:S01]  /*01f0*/  LDG.E R15, desc[UR6][R6.64+0x5000] ;  /* 0x00500006060f7981 */ /* 0x000ee2000c1e1900 */
[----:B----4-:R-:W-:-:S03]  /*0200*/  FADD R26, R16, R25 ;  /* 0x00000019101a7221 */ /* 0x010fc60000000000 */
[----:B------:R-:W4:Y:S01]  /*0210*/  LDG.E R16, desc[UR6][R6.64+0x5400] ;  /* 0x0054000606107981 */ /* 0x000f22000c1e1900 */
[----:B-----5:R-:W-:-:S03]  /*0220*/  FADD R25, R26, R17 ;  /* 0x000000111a197221 */ /* 0x020fc60000000000 */
[----:B------:R-:W5:Y:S01]  /*0230*/  LDG.E R17, desc[UR6][R6.64+0x5800] ;  /* 0x0058000606117981 */ /* 0x000f62000c1e1900 */
[----:B------:R-:W-:-:S03]  /*0240*/  FADD R26, R25, R18 ;  /* 0x00000012191a7221 */ /* 0x000fc60000000000 */
        /* <DEDUP_REMOVED lines=29> */
[----:B--2---:R-:W-:-:S03]  /*0420*/  FADD R26, R25, R14 ;  /* 0x0000000e191a7221 */ /* 0x004fc60000000000 */
        /* <DEDUP_REMOVED lines=151> */
[----:B------:R-:W-:Y:S01]  /*0da0*/  IADD3 R29, PT, PT, R5, 0x7e00, RZ ;  /* 0x00007e00051d7810 */ /* 0x000fe20007ffe0ff */
[----:B--2---:R-:W-:Y:S02]  /*0db0*/  FADD R22, R23, R14 ;  /* 0x0000000e17167221 */ /* 0x004fe40000000000 */
[----:B------:R-:W2:Y:S02]  /*0dc0*/  LDG.E R14, desc[UR6][R6.64+0x1c000] ;  /* 0x01c00006060e7981 */ /* 0x000ea4000c1e1900 */
[----:B---3--:R-:W-:Y:S02]  /*0dd0*/  FADD R23, R22, R15 ;  /* 0x0000000f16177221 */ /* 0x008fe40000000000 */
[----:B------:R-:W3:Y:S02]  /*0de0*/  LDG.E R15, desc[UR6][R6.64+0x1c400] ;  /* 0x01c40006060f7981 */ /* 0x000ee4000c1e1900 */
[----:B----4-:R-:W-:-:S02]  /*0df0*/  FADD R22, R23, R16 ;  /* 0x0000001017167221 */ /* 0x010fc40000000000 */
[----:B------:R-:W4:Y:S02]  /*0e00*/  LDG.E R16, desc[UR6][R6.64+0x1c800] ;  /* 0x01c8000606107981 */ /* 0x000f24000c1e1900 */
[----:B-----5:R-:W-:Y:S02]  /*0e10*/  FADD R23, R22, R17 ;  /* 0x0000001116177221 */ /* 0x020fe40000000000 */
[----:B------:R-:W5:Y:S02]  /*0e20*/  LDG.E R17, desc[UR6][R6.64+0x1cc00] ;  /* 0x01cc000606117981 */ /* 0x000f64000c1e1900 */
[----:B------:R-:W-:Y:S02]  /*0e30*/  FADD R22, R23, R18 ;  /* 0x0000001217167221 */ /* 0x000fe40000000000 */
[----:B------:R-:W5:Y:S02]  /*0e40*/  LDG.E R18, desc[UR6][R6.64+0x1d000] ;  /* 0x01d0000606127981 */ /* 0x000f64000c1e1900 */
[----:B------:R-:W-:-:S02]  /*0e50*/  FADD R23, R22, R19 ;  /* 0x0000001316177221 */ /* 0x000fc40000000000 */
[----:B------:R-:W5:Y:S02]  /*0e60*/  LDG.E R19, desc[UR6][R6.64+0x1d400] ;  /* 0x01d4000606137981 */ /* 0x000f64000c1e1900 */
[----:B------:R-:W-:Y:S02]  /*0e70*/  FADD R22, R23, R20 ;  /* 0x0000001417167221 */ /* 0x000fe40000000000 */
[----:B------:R-:W5:Y:S02]  /*0e80*/  LDG.E R20, desc[UR6][R6.64+0x1d800] ;  /* 0x01d8000606147981 */ /* 0x000f64000c1e1900 */
[----:B------:R-:W-:Y:S02]  /*0e90*/  FADD R22, R22, R21 ;  /* 0x0000001516167221 */ /* 0x000fe40000000000 */
[----:B------:R-:W5:Y:S02]  /*0ea0*/  LDG.E R21, desc[UR6][R6.64+0x1dc00] ;  /* 0x01dc000606157981 */ /* 0x000f64000c1e1900 */
[----:B------:R-:W-:-:S02]  /*0eb0*/  FADD R9, R22, R9 ;  /* 0x0000000916097221 */ /* 0x000fc40000000000 */
[----:B------:R-:W5:Y:S02]  /*0ec0*/  LDG.E R22, desc[UR6][R6.64+0x1e000] ;  /* 0x01e0000606167981 */ /* 0x000f64000c1e1900 */
[----:B------:R-:W-:Y:S02]  /*0ed0*/  FADD R9, R9, R8 ;  /* 0x0000000809097221 */ /* 0x000fe40000000000 */
[----:B------:R-:W5:Y:S02]  /*0ee0*/  LDG.E R23, desc[UR6][R6.64+0x1e400] ;  /* 0x01e4000606177981 */ /* 0x000f64000c1e1900 */
[----:B------:R-:W-:Y:S01]  /*0ef0*/  FADD R4, R9, R4 ;  /* 0x0000000409047221 */ /* 0x000fe20000000000 */
[----:B------:R-:W-:-:S05]  /*0f00*/  IADD3 R9, PT, PT, R5, 0x7d00, RZ ;  /* 0x00007d0005097810 */ /* 0x000fca0007ffe0ff */
[----:B------:R-:W-:-:S04]  /*0f10*/  IMAD.WIDE.U32 R8, R9, 0x4, R2 ;  /* 0x0000000409087825 */ /* 0x000fc800078e0002 */
[----:B------:R-:W-:Y:S02]  /*0f20*/  FADD R25, R4, R25 ;  /* 0x0000001904197221 */ /* 0x000fe40000000000 */
[----:B------:R0:W5:Y:S02]  /*0f30*/  LDG.E R8, desc[UR6][R8.64] ;  /* 0x0000000608087981 */ /* 0x000164000c1e1900 */
[----:B0-----:R-:W-:Y:S01]  /*0f40*/  IADD3 R9, PT, PT, R5, 0x7f00, RZ ;  /* 0x00007f0005097810 */ /* 0x001fe20007ffe0ff */
[----:B------:R-:W-:-:S04]  /*0f50*/  IMAD.WIDE.U32 R4, R29, 0x4, R2 ;  /* 0x000000041d047825 */ /* 0x000fc800078e0002 */
[----:B------:R-:W-:Y:S02]  /*0f60*/  IMAD.WIDE.U32 R2, R9, 0x4, R2 ;  /* 0x0000000409027825 */ /* 0x000fe400078e0002 */
[----:B------:R-:W5:Y:S04]  /*0f70*/  LDG.E R4, desc[UR6][R4.64] ;  /* 0x0000000604047981 */ /* 0x000f68000c1e1900 */
[----:B------:R-:W5:Y:S01]  /*0f80*/  LDG.E R2, desc[UR6][R2.64] ;  /* 0x0000000602027981 */ /* 0x000f62000c1e1900 */
[----:B------:R-:W-:-:S04]  /*0f90*/  FADD R25, R25, R0 ;  /* 0x0000000019197221 */ /* 0x000fc80000000000 */
[----:B------:R-:W-:-:S04]  /*0fa0*/  FADD R10, R25, R10 ;  /* 0x0000000a190a7221 */ /* 0x000fc80000000000 */
[----:B------:R-:W-:-:S04]  /*0fb0*/  FADD R11, R10, R11 ;  /* 0x0000000b0a0b7221 */ /* 0x000fc80000000000 */
[----:B------:R-:W-:-:S04]  /*0fc0*/  FADD R12, R11, R12 ;  /* 0x0000000c0b0c7221 */ /* 0x000fc80000000000 */
[----:B------:R-:W-:Y:S01]  /*0fd0*/  FADD R13, R12, R13 ;  /* 0x0000000d0c0d7221 */ /* 0x000fe20000000000 */
[----:B------:R-:W0:Y:S01]  /*0fe0*/  S2UR UR5, SR_CgaCtaId ;  /* 0x00000000000579c3 */ /* 0x000e220000008800 */
[----:B------:R-:W-:Y:S02]  /*0ff0*/  UMOV UR4, 0x400 ;  /* 0x0000040000047882 */ /* 0x000fe40000000000 */
[----:B0-----:R-:W-:-:S06]  /*1000*/  ULEA UR4, UR5, UR4, 0x18 ;  /* 0x0000000405047291 */ /* 0x001fcc000f8ec0ff */
[C---:B------:R-:W-:Y:S02]  /*1010*/  LEA R0, R27.reuse, UR4, 0x2 ;  /* 0x000000041b007c11 */ /* 0x040fe4000f8e10ff */
[C---:B------:R-:W-:Y:S02]  /*1020*/  ISETP.GT.U32.AND P1, PT, R27.reuse, 0x7f, PT ;  /* 0x0000007f1b00780c */ /* 0x040fe40003f24070 */
[----:B------:R-:W-:Y:S01]  /*1030*/  ISETP.GT.U32.AND P0, PT, R27, 0x3f, PT ;  /* 0x0000003f1b00780c */ /* 0x000fe20003f04070 */
[----:B--2---:R-:W-:-:S04]  /*1040*/  FADD R14, R13, R14 ;  /* 0x0000000e0d0e7221 */ /* 0x004fc80000000000 */
[----:B---3--:R-:W-:-:S04]  /*1050*/  FADD R15, R14, R15 ;  /* 0x0000000f0e0f7221 */ /* 0x008fc80000000000 */
[----:B----4-:R-:W-:-:S04]  /*1060*/  FADD R16, R15, R16 ;  /* 0x000000100f107221 */ /* 0x010fc80000000000 */
[----:B-----5:R-:W-:-:S04]  /*1070*/  FADD R17, R16, R17 ;  /* 0x0000001110117221 */ /* 0x020fc80000000000 */
[----:B------:R-:W-:-:S04]  /*1080*/  FADD R18, R17, R18 ;  /* 0x0000001211127221 */ /* 0x000fc80000000000 */
        /* <DEDUP_REMOVED lines=10> */
[----:B------:R-:W-:-:S05]  /*1130*/  FADD R23, R23, R2 ;  /* 0x0000000217177221 */ /* 0x000fca0000000000 */
[----:B------:R-:W-:Y:S01]  /*1140*/  STS [R0], R23 ;  /* 0x0000001700007388 */ /* 0x000fe20000000800 */
[----:B------:R-:W-:Y:S06]  /*1150*/  BAR.SYNC.DEFER_BLOCKING 0x0 ;  /* 0x0000000000007b1d */ /* 0x000fec0000010000 */
[----:B------:R-:W-:Y:S04]  /*1160*/  @!P1 LDS R2, [R0+0x200] ;  /* 0x0002000000029984 */ /* 0x000fe80000000800 */
[----:B------:R-:W0:Y:S02]  /*1170*/  @!P1 LDS R3, [R0] ;  /* 0x0000000000039984 */ /* 0x000e240000000800 */
[----:B0-----:R-:W-:-:S05]  /*1180*/  @!P1 FADD R3, R2, R3 ;  /* 0x0000000302039221 */ /* 0x001fca0000000000 */
[----:B------:R-:W-:Y:S01]  /*1190*/  @!P1 STS [R0], R3 ;  /* 0x0000000300009388 */ /* 0x000fe20000000800 */
[----:B------:R-:W-:Y:S06]  /*11a0*/  BAR.SYNC.DEFER_BLOCKING 0x0 ;  /* 0x0000000000007b1d */ /* 0x000fec0000010000 */
[----:B------:R-:W-:Y:S04]  /*11b0*/  @!P0 LDS R2, [R0+0x100] ;  /* 0x0001000000028984 */ /* 0x000fe80000000800 */
[----:B------:R-:W0:Y:S01]  /*11c0*/  @!P0 LDS R5, [R0] ;  /* 0x0000000000058984 */ /* 0x000e220000000800 */
[----:B------:R-:W-:Y:S01]  /*11d0*/  ISETP.GT.U32.AND P1, PT, R27, 0x1f, PT ;  /* 0x0000001f1b00780c */ /* 0x000fe20003f24070 */
[----:B0-----:R-:W-:-:S05]  /*11e0*/  @!P0 FADD R5, R2, R5 ;  /* 0x0000000502058221 */ /* 0x001fca0000000000 */
[----:B------:R0:W-:Y:S01]  /*11f0*/  @!P0 STS [R0], R5 ;  /* 0x0000000500008388 */ /* 0x0001e20000000800 */
[----:B------:R-:W-:Y:S06]  /*1200*/  BAR.SYNC.DEFER_BLOCKING 0x0 ;  /* 0x0000000000007b1d */ /* 0x000fec0000010000 */
[----:B------:R-:W-:Y:S05]  /*1210*/  @P1 EXIT ;  /* 0x000000000000194d */ /* 0x000fea0003800000 */
[----:B------:R-:W-:Y:S01]  /*1220*/  LDS R2, [R0+0x80] ;  /* 0x0000800000027984 */ /* 0x000fe20000000800 */
[----:B------:R-:W-:-:S03]  /*1230*/  ISETP.NE.AND P0, PT, R27, RZ, PT ;  /* 0x000000ff1b00720c */ /* 0x000fc60003f05270 */
[----:B------:R-:W1:Y:S02]  /*1240*/  LDS R3, [R0] ;  /* 0x0000000000037984 */ /* 0x000e640000000800 */
[----:B-1----:R-:W-:-:S05]  /*1250*/  FADD R3, R2, R3 ;  /* 0x0000000302037221 */ /* 0x002fca0000000000 */
[----:B------:R-:W-:Y:S04]  /*1260*/  STS [R0], R3 ;  /* 0x0000000300007388 */ /* 0x000fe80000000800 */
[----:B------:R-:W-:Y:S04]  /*1270*/  LDS R2, [R0+0x40] ;  /* 0x0000400000027984 */ /* 0x000fe80000000800 */
[----:B0-----:R-:W0:Y:S02]  /*1280*/  LDS R5, [R0] ;  /* 0x0000000000057984 */ /* 0x001e240000000800 */
[----:B0-----:R-:W-:-:S05]  /*1290*/  FADD R5, R2, R5 ;  /* 0x0000000502057221 */ /* 0x001fca0000000000 */
[----:B------:R-:W-:Y:S04]  /*12a0*/  STS [R0], R5 ;  /* 0x0000000500007388 */ /* 0x000fe80000000800 */
[----:B------:R-:W-:Y:S04]  /*12b0*/  LDS R2, [R0+0x20] ;  /* 0x0000200000027984 */ /* 0x000fe80000000800 */
[----:B------:R-:W0:Y:S02]  /*12c0*/  LDS R7, [R0] ;  /* 0x0000000000077984 */ /* 0x000e240000000800 */
        /* <DEDUP_REMOVED lines=13> */
[----:B------:R0:W-:Y:S01]  /*13a0*/  STS [R0], R5 ;  /* 0x0000000500007388 */ /* 0x0001e20000000800 */
[----:B------:R-:W-:Y:S05]  /*13b0*/  @P0 EXIT ;  /* 0x000000000000094d */ /* 0x000fea0003800000 */
[----:B0-----:R-:W0:Y:S01]  /*13c0*/  LDS R5, [UR4] ;  /* 0x00000004ff057984 */ /* 0x001e220008000800 */
[----:B------:R-:W0:Y:S03]  /*13d0*/  LDC.64 R2, c[0x0][0x388] ;  /* 0x0000e200ff027b82 */ /* 0x000e260000000a00 */
[----:B0-----:R-:W-:Y:S01]  /*13e0*/  REDG.E.ADD.F32.FTZ.RN.STRONG.GPU desc[UR6][R2.64], R5 ;  /* 0x00000005020079a6 */ /* 0x001fe2000c12f306 */
[----:B------:R-:W-:Y:S05]  /*13f0*/  EXIT ;  /* 0x000000000000794d */ /* 0x000fea0003800000 */
.L_x_0:
[----:B------:R-:W-:-:S00]  /*1400*/  BRA `(.L_x_0) ;  /* 0xfffffffc00fc7947 */ /* 0x000fc0000383ffff */
[----:B------:R-:W-:-:S00]  /*1410*/  NOP ;  /* 0x0000000000007918 */ /* 0x000fc00000000000 */
        /* <DEDUP_REMOVED lines=14> */
.L_x_1:


//--------------------- .nv.shared._Z7reduce6ILj256ELj128EEvPfS0_ --------------------------
	.section	.nv.shared._Z7reduce6ILj256ELj128EEvPfS0_,"aw",@nobits
	.sectionflags	@""
	.align	4
.nv.shared._Z7reduce6ILj256ELj128EEvPfS0_:
	.zero		2048


//--------------------- .nv.shared.reserved.0     --------------------------
	.section	.nv.shared.reserved.0,"aw",@nobits
	.weak		__nv_reservedSMEM_offset_0_alias
	.size		__nv_reservedSMEM_offset_0_alias, 0, 64
	.other		__nv_reservedSMEM_offset_0_alias,@"STO_CUDA_RESERVED_SHARED STV_DEFAULT"
__nv_reservedSMEM_offset_0_alias:
	.zero		0
	.zero		64


//--------------------- .nv.constant0._Z7reduce6ILj256ELj128EEvPfS0_ --------------------------
	.section	.nv.constant0._Z7reduce6ILj256ELj128EEvPfS0_,"a",@progbits
	.sectionflags	@""
	.align	4
.nv.constant0._Z7reduce6ILj256ELj128EEvPfS0_:
	.zero		912


//--------------------- SYMBOLS --------------------------

	.type		.nv.reservedSmem.offset0,@object
	.size		.nv.reservedSmem.offset0,0x4
	.type		.nv.reservedSmem.cap,@object
	.size		.nv.reservedSmem.cap,0x4
